//
// Generated by NVIDIA NVVM Compiler
//
// Compiler Build ID: CL-36424714
// Cuda compilation tools, release 13.0, V13.0.88
// Based on NVVM 20.0.0
//

.version 9.0
.target sm_100
.address_size 64

	// .globl	_Z9yuv_2_rgbPKhS0_Ph

.visible .entry _Z9yuv_2_rgbPKhS0_Ph(
	.param .u64 .ptr .align 1 _Z9yuv_2_rgbPKhS0_Ph_param_0,
	.param .u64 .ptr .align 1 _Z9yuv_2_rgbPKhS0_Ph_param_1,
	.param .u64 .ptr .align 1 _Z9yuv_2_rgbPKhS0_Ph_param_2
)
{
	.reg .b16 	%rs<5>;
	.reg .b32 	%r<34>;
	.reg .b32 	%f<15>;
	.reg .b64 	%rd<13>;

	ld.param.u64 	%rd1, [_Z9yuv_2_rgbPKhS0_Ph_param_0];
	ld.param.u64 	%rd2, [_Z9yuv_2_rgbPKhS0_Ph_param_1];
	ld.param.u64 	%rd3, [_Z9yuv_2_rgbPKhS0_Ph_param_2];
	cvta.to.global.u64 	%rd4, %rd3;
	cvta.to.global.u64 	%rd5, %rd2;
	cvta.to.global.u64 	%rd6, %rd1;
	mov.u32 	%r1, %ntid.x;
	mov.u32 	%r2, %ctaid.x;
	mov.u32 	%r3, %tid.x;
	mad.lo.s32 	%r4, %r1, %r2, %r3;
	mul.hi.s32 	%r5, %r4, 1717986919;
	shr.u32 	%r6, %r5, 9;
	shr.u32 	%r7, %r5, 31;
	add.s32 	%r8, %r6, %r7;
	mul.lo.s32 	%r9, %r8, 1280;
	sub.s32 	%r10, %r4, %r9;
	shr.s32 	%r11, %r5, 10;
	add.s32 	%r12, %r11, %r7;
	cvt.u16.u32 	%rs1, %r10;
	shr.u16 	%rs2, %rs1, 15;
	add.s16 	%rs3, %rs1, %rs2;
	shr.s16 	%rs4, %rs3, 1;
	cvt.s32.s16 	%r13, %rs4;
	mad.lo.s32 	%r14, %r12, 640, %r13;
	shl.b32 	%r15, %r14, 1;
	cvt.s64.s32 	%rd7, %r4;
	add.s64 	%rd8, %rd6, %rd7;
	ld.global.u8 	%r16, [%rd8];
	add.s32 	%r17, %r16, -16;
	cvt.rn.f32.s32 	%f1, %r17;
	cvt.s64.s32 	%rd9, %r15;
	add.s64 	%rd10, %rd5, %rd9;
	ld.global.u8 	%r18, [%rd10+1];
	add.s32 	%r19, %r18, -128;
	cvt.rn.f32.s32 	%f2, %r19;
	mul.f32 	%f3, %f2, 0f3FE58106;
	fma.rn.f32 	%f4, %f1, 0f3F94FDF4, %f3;
	cvt.rzi.u32.f32 	%r20, %f4;
	mul.lo.s32 	%r21, %r4, 3;
	cvt.s64.s32 	%rd11, %r21;
	add.s64 	%rd12, %rd4, %rd11;
	st.global.u8 	[%rd12+2], %r20;
	ld.global.u8 	%r22, [%rd8];
	add.s32 	%r23, %r22, -16;
	cvt.rn.f32.s32 	%f5, %r23;
	ld.global.u8 	%r24, [%rd10];
	add.s32 	%r25, %r24, -128;
	cvt.rn.f32.s32 	%f6, %r25;
	mul.f32 	%f7, %f6, 0fBE5A1CAC;
	fma.rn.f32 	%f8, %f5, 0f3F94FDF4, %f7;
	ld.global.u8 	%r26, [%rd10+1];
	add.s32 	%r27, %r26, -128;
	cvt.rn.f32.s32 	%f9, %r27;
	fma.rn.f32 	%f10, %f9, 0fBF0872B0, %f8;
	cvt.rzi.u32.f32 	%r28, %f10;
	st.global.u8 	[%rd12+1], %r28;
	ld.global.u8 	%r29, [%rd8];
	add.s32 	%r30, %r29, -16;
	cvt.rn.f32.s32 	%f11, %r30;
	ld.global.u8 	%r31, [%rd10];
	add.s32 	%r32, %r31, -128;
	cvt.rn.f32.s32 	%f12, %r32;
	mul.f32 	%f13, %f12, 0f40072B02;
	fma.rn.f32 	%f14, %f11, 0f3F94FDF4, %f13;
	cvt.rzi.u32.f32 	%r33, %f14;
	st.global.u8 	[%rd12], %r33;
	ret;

}


// ===== COMPILED SASS (sm_100) =====

	.target	sm_100

	.elftype	@"ET_EXEC"


//--------------------- .note.nv.tkinfo           --------------------------
	.section	.note.nv.tkinfo,"",@"SHT_NOTE"
	.sectionflags	@"SHF_NOTE_NV_TKINFO"
	.tkinfo
        /*0018*/ 	.word	0x00000002
        /*0030*/ 	.string	""
        /*0030*/ 	.string	"ptxas"
        /*0030*/ 	.string	"Cuda compilation tools, release 13.0, V13.0.88"
        /*0030*/ 	.string	"Build cuda_13.0.r13.0/compiler.36424714_0"
        /*0030*/ 	.string	"-arch sm_100 -m 64 "



//--------------------- .note.nv.cuinfo           --------------------------
	.section	.note.nv.cuinfo,"",@"SHT_NOTE"
	.sectionflags	@"SHF_NOTE_NV_CUINFO"
        /*0018*/ 	.short	0x0002
        /*001a*/ 	.short	0x0064
        /*001c*/ 	.short	0x0082
	.zero		2


//--------------------- .nv.info                  --------------------------
	.section	.nv.info,"",@"SHT_CUDA_INFO"
	.align	4


	//----- nvinfo : EIATTR_REGCOUNT
	.align		4
        /*0000*/ 	.byte	0x04, 0x2f
        /*0002*/ 	.short	(.L_1 - .L_0)
	.align		4
.L_0:
        /*0004*/ 	.word	index@(_Z9yuv_2_rgbPKhS0_Ph)
        /*0008*/ 	.word	0x00000010


	//----- nvinfo : EIATTR_FRAME_SIZE
	.align		4
.L_1:
        /*000c*/ 	.byte	0x04, 0x11
        /*000e*/ 	.short	(.L_3 - .L_2)
	.align		4
.L_2:
        /*0010*/ 	.word	index@(_Z9yuv_2_rgbPKhS0_Ph)
        /*0014*/ 	.word	0x00000000


	//----- nvinfo : EIATTR_MIN_STACK_SIZE
	.align		4
.L_3:
        /*0018*/ 	.byte	0x04, 0x12
        /*001a*/ 	.short	(.L_5 - .L_4)
	.align		4
.L_4:
        /*001c*/ 	.word	index@(_Z9yuv_2_rgbPKhS0_Ph)
        /*0020*/ 	.word	0x00000000
.L_5:


//--------------------- .nv.compat                --------------------------
	.section	.nv.compat,"",@"SHT_CUDA_COMPAT_INFO"
	.align	4
        /*0000*/ 	.byte	0x02, 0x09, 0x00, 0x00, 0x02, 0x02, 0x01, 0x00, 0x02, 0x05, 0x05, 0x00, 0x03, 0x07, 0x01, 0x01
        /*0010*/ 	.byte	0x02, 0x03, 0x00, 0x00, 0x02, 0x06, 0x01, 0x00, 0x04, 0x0b, 0x08, 0x00, 0x09, 0x00, 0x00, 0x00
        /*0020*/ 	.byte	0x00, 0x00, 0x00, 0x00


//--------------------- .nv.info._Z9yuv_2_rgbPKhS0_Ph --------------------------
	.section	.nv.info._Z9yuv_2_rgbPKhS0_Ph,"",@"SHT_CUDA_INFO"
	.sectionflags	@""
	.align	4


	//----- nvinfo : EIATTR_CUDA_API_VERSION
	.align		4
        /*0000*/ 	.byte	0x04, 0x37
        /*0002*/ 	.short	(.L_7 - .L_6)
.L_6:
        /*0004*/ 	.word	0x00000082


	//----- nvinfo : EIATTR_KPARAM_INFO
	.align		4
.L_7:
        /*0008*/ 	.byte	0x04, 0x17
        /*000a*/ 	.short	(.L_9 - .L_8)
.L_8:
        /*000c*/ 	.word	0x00000000
        /*0010*/ 	.short	0x0002
        /*0012*/ 	.short	0x0010
        /*0014*/ 	.byte	0x00, 0xf5, 0x21, 0x00


	//----- nvinfo : EIATTR_KPARAM_INFO
	.align		4
.L_9:
        /*0018*/ 	.byte	0x04, 0x17
        /*001a*/ 	.short	(.L_11 - .L_10)
.L_10:
        /*001c*/ 	.word	0x00000000
        /*0020*/ 	.short	0x0001
        /*0022*/ 	.short	0x0008
        /*0024*/ 	.byte	0x00, 0xf5, 0x21, 0x00


	//----- nvinfo : EIATTR_KPARAM_INFO
	.align		4
.L_11:
        /*0028*/ 	.byte	0x04, 0x17
        /*002a*/ 	.short	(.L_13 - .L_12)
.L_12:
        /*002c*/ 	.word	0x00000000
        /*0030*/ 	.short	0x0000
        /*0032*/ 	.short	0x0000
        /*0034*/ 	.byte	0x00, 0xf5, 0x21, 0x00


	//----- nvinfo : EIATTR_SPARSE_MMA_MASK
	.align		4
.L_13:
        /*0038*/ 	.byte	0x03, 0x50
        /*003a*/ 	.short	0x0000


	//----- nvinfo : EIATTR_MAXREG_COUNT
	.align		4
        /*003c*/ 	.byte	0x03, 0x1b
        /*003e*/ 	.short	0x00ff


	//----- nvinfo : EIATTR_MERCURY_ISA_VERSION
	.align		4
        /*0040*/ 	.byte	0x03, 0x5f
        /*0042*/ 	.short	0x0101


	//----- nvinfo : EIATTR_VRC_CTA_INIT_COUNT
	.align		4
        /*0044*/ 	.byte	0x02, 0x4a
	.zero		1
	.zero		1


	//----- nvinfo : EIATTR_EXIT_INSTR_OFFSETS
	.align		4
        /*0048*/ 	.byte	0x04, 0x1c
        /*004a*/ 	.short	(.L_15 - .L_14)


	//   ....[0]....
.L_14:
        /*004c*/ 	.word	0x000003e0


	//----- nvinfo : EIATTR_CBANK_PARAM_SIZE
	.align		4
.L_15:
        /*0050*/ 	.byte	0x03, 0x19
        /*0052*/ 	.short	0x0018


	//----- nvinfo : EIATTR_PARAM_CBANK
	.align		4
        /*0054*/ 	.byte	0x04, 0x0a
        /*0056*/ 	.short	(.L_17 - .L_16)
	.align		4
.L_16:
        /*0058*/ 	.word	index@(.nv.constant0._Z9yuv_2_rgbPKhS0_Ph)
        /*005c*/ 	.short	0x0380
        /*005e*/ 	.short	0x0018


	//----- nvinfo : EIATTR_SW_WAR
	.align		4
.L_17:
        /*0060*/ 	.byte	0x04, 0x36
        /*0062*/ 	.short	(.L_19 - .L_18)
.L_18:
        /*0064*/ 	.word	0x00000008
.L_19:


//--------------------- .nv.callgraph             --------------------------
	.section	.nv.callgraph,"",@"SHT_CUDA_CALLGRAPH"
	.align	4
	.sectionentsize	8
	.align		4
        /*0000*/ 	.word	0x00000000
	.align		4
        /*0004*/ 	.word	0xffffffff
	.align		4
        /*0008*/ 	.word	0x00000000
	.align		4
        /*000c*/ 	.word	0xfffffffe
	.align		4
        /*0010*/ 	.word	0x00000000
	.align		4
        /*0014*/ 	.word	0xfffffffd
	.align		4
        /*0018*/ 	.word	0x00000000
	.align		4
        /*001c*/ 	.word	0xfffffffc


//--------------------- .text._Z9yuv_2_rgbPKhS0_Ph --------------------------
	.section	.text._Z9yuv_2_rgbPKhS0_Ph,"ax",@progbits
	.align	128
        .global         _Z9yuv_2_rgbPKhS0_Ph
        .type           _Z9yuv_2_rgbPKhS0_Ph,@function
        .size           _Z9yuv_2_rgbPKhS0_Ph,(.L_x_1 - _Z9yuv_2_rgbPKhS0_Ph)
        .other          _Z9yuv_2_rgbPKhS0_Ph,@"STO_CUDA_ENTRY STV_DEFAULT"
_Z9yuv_2_rgbPKhS0_Ph:
.text._Z9yuv_2_rgbPKhS0_Ph:
[----:B------:R-:W-:Y:S01]  /*0000*/  LDC R1, c[0x0][0x37c] ;  /* 0x0000df00ff017b82 */ /* 0x000fe20000000800 */
[----:B------:R-:W0:Y:S01]  /*0010*/  S2R R0, SR_CTAID.X ;  /* 0x0000000000007919 */ /* 0x000e220000002500 */
[----:B------:R-:W0:Y:S01]  /*0020*/  LDCU UR4, c[0x0][0x360] ;  /* 0x00006c00ff0477ac */ /* 0x000e220008000800 */
[----:B------:R-:W0:Y:S01]  /*0030*/  S2R R3, SR_TID.X ;  /* 0x0000000000037919 */ /* 0x000e220000002100 */
[----:B------:R-:W1:Y:S01]  /*0040*/  LDCU.128 UR8, c[0x0][0x380] ;  /* 0x00007000ff0877ac */ /* 0x000e620008000c00 */
[----:B------:R-:W2:Y:S01]  /*0050*/  LDCU.64 UR6, c[0x0][0x390] ;  /* 0x00007200ff0677ac */ /* 0x000ea20008000a00 */
[----:B0-----:R-:W-:Y:S01]  /*0060*/  IMAD R0, R0, UR4, R3 ;  /* 0x0000000400007c24 */ /* 0x001fe2000f8e0203 */
[----:B------:R-:W0:Y:S03]  /*0070*/  LDCU.64 UR4, c[0x0][0x358] ;  /* 0x00006b00ff0477ac */ /* 0x000e260008000a00 */
[----:B------:R-:W-:-:S05]  /*0080*/  IMAD.HI R2, R0, 0x66666667, RZ ;  /* 0x6666666700027827 */ /* 0x000fca00078e02ff */
[----:B------:R-:W-:-:S04]  /*0090*/  SHF.R.U32.HI R3, RZ, 0x1f, R2 ;  /* 0x0000001fff037819 */ /* 0x000fc80000011602 */
[CC--:B------:R-:W-:Y:S02]  /*00a0*/  LEA.HI R5, R2.reuse, R3.reuse, RZ, 0x17 ;  /* 0x0000000302057211 */ /* 0x0c0fe400078fb8ff */
[----:B------:R-:W-:-:S03]  /*00b0*/  LEA.HI.SX32 R2, R2, R3, 0x16 ;  /* 0x0000000302027211 */ /* 0x000fc600078fb2ff */
[----:B------:R-:W-:-:S05]  /*00c0*/  IMAD R5, R5, -0x500, R0 ;  /* 0xfffffb0005057824 */ /* 0x000fca00078e0200 */
[----:B------:R-:W-:-:S04]  /*00d0*/  LOP3.LUT R4, R5, 0xffff, RZ, 0xc0, !PT ;  /* 0x0000ffff05047812 */ /* 0x000fc800078ec0ff */
[----:B------:R-:W-:-:S04]  /*00e0*/  LEA.HI R5, R4, R5, RZ, 0x11 ;  /* 0x0000000504057211 */ /* 0x000fc800078f88ff */
[----:B------:R-:W-:-:S04]  /*00f0*/  PRMT R4, R5, 0x9910, RZ ;  /* 0x0000991005047816 */ /* 0x000fc800000000ff */
[----:B------:R-:W-:-:S04]  /*0100*/  SHF.R.S32.HI R4, RZ, 0x1, R4 ;  /* 0x00000001ff047819 */ /* 0x000fc80000011404 */
[----:B------:R-:W-:-:S05]  /*0110*/  PRMT R4, R4, 0x9910, RZ ;  /* 0x0000991004047816 */ /* 0x000fca00000000ff */
[----:B------:R-:W-:-:S04]  /*0120*/  IMAD.MOV.U32 R3, RZ, RZ, R4 ;  /* 0x000000ffff037224 */ /* 0x000fc800078e0004 */
[----:B------:R-:W-:-:S04]  /*0130*/  IMAD R2, R2, 0x280, R3 ;  /* 0x0000028002027824 */ /* 0x000fc800078e0203 */
[----:B------:R-:W-:Y:S01]  /*0140*/  IMAD.SHL.U32 R3, R2, 0x2, RZ ;  /* 0x0000000202037824 */ /* 0x000fe200078e00ff */
[----:B-1----:R-:W-:-:S04]  /*0150*/  IADD3 R2, P0, PT, R0, UR8, RZ ;  /* 0x0000000800027c10 */ /* 0x002fc8000ff1e0ff */
[----:B------:R-:W-:-:S04]  /*0160*/  IADD3 R4, P1, PT, R3, UR10, RZ ;  /* 0x0000000a03047c10 */ /* 0x000fc8000ff3e0ff */
[----:B------:R-:W-:Y:S02]  /*0170*/  LEA.HI.X.SX32 R5, R3, UR11, 0x1, P1 ;  /* 0x0000000b03057c11 */ /* 0x000fe400088f0eff */
[----:B------:R-:W-:-:S03]  /*0180*/  LEA.HI.X.SX32 R3, R0, UR9, 0x1, P0 ;  /* 0x0000000900037c11 */ /* 0x000fc600080f0eff */
[----:B0-----:R-:W3:Y:S04]  /*0190*/  LDG.E.U8 R7, desc[UR4][R4.64+0x1] ;  /* 0x0000010404077981 */ /* 0x001ee8000c1e1100 */
[----:B------:R-:W4:Y:S01]  /*01a0*/  LDG.E.U8 R6, desc[UR4][R2.64] ;  /* 0x0000000402067981 */ /* 0x000f22000c1e1100 */
[----:B------:R-:W-:Y:S02]  /*01b0*/  IMAD R0, R0, 0x3, RZ ;  /* 0x0000000300007824 */ /* 0x000fe400078e02ff */
[----:B---3--:R-:W-:Y:S02]  /*01c0*/  VIADD R7, R7, 0xffffff80 ;  /* 0xffffff8007077836 */ /* 0x008fe40000000000 */
[----:B----4-:R-:W-:-:S03]  /*01d0*/  VIADD R6, R6, 0xfffffff0 ;  /* 0xfffffff006067836 */ /* 0x010fc60000000000 */
[----:B------:R-:W-:Y:S02]  /*01e0*/  I2FP.F32.S32 R7, R7 ;  /* 0x0000000700077245 */ /* 0x000fe40000201400 */
[----:B------:R-:W-:-:S03]  /*01f0*/  I2FP.F32.S32 R6, R6 ;  /* 0x0000000600067245 */ /* 0x000fc60000201400 */
[----:B------:R-:W-:-:S04]  /*0200*/  FMUL R7, R7, 1.7929999828338623047 ;  /* 0x3fe5810607077820 */ /* 0x000fc80000400000 */
[----:B------:R-:W-:Y:S01]  /*0210*/  FFMA R8, R6, 1.1640000343322753906, R7 ;  /* 0x3f94fdf406087823 */ /* 0x000fe20000000007 */
[----:B--2---:R-:W-:-:S03]  /*0220*/  IADD3 R6, P0, PT, R0, UR6, RZ ;  /* 0x0000000600067c10 */ /* 0x004fc6000ff1e0ff */
[----:B------:R-:W0:Y:S01]  /*0230*/  F2I.U32.TRUNC.NTZ R9, R8 ;  /* 0x0000000800097305 */ /* 0x000e22000020f000 */
[----:B------:R-:W-:-:S05]  /*0240*/  LEA.HI.X.SX32 R7, R0, UR7, 0x1, P0 ;  /* 0x0000000700077c11 */ /* 0x000fca00080f0eff */
[----:B0-----:R0:W-:Y:S04]  /*0250*/  STG.E.U8 desc[UR4][R6.64+0x2], R9 ;  /* 0x0000020906007986 */ /* 0x0011e8000c101104 */
[----:B------:R-:W2:Y:S04]  /*0260*/  LDG.E.U8 R10, desc[UR4][R4.64] ;  /* 0x00000004040a7981 */ /* 0x000ea8000c1e1100 */
[----:B------:R-:W3:Y:S04]  /*0270*/  LDG.E.U8 R0, desc[UR4][R2.64] ;  /* 0x0000000402007981 */ /* 0x000ee8000c1e1100 */
[----:B------:R-:W4:Y:S01]  /*0280*/  LDG.E.U8 R11, desc[UR4][R4.64+0x1] ;  /* 0x00000104040b7981 */ /* 0x000f22000c1e1100 */
[----:B--2---:R-:W-:-:S02]  /*0290*/  VIADD R10, R10, 0xffffff80 ;  /* 0xffffff800a0a7836 */ /* 0x004fc40000000000 */
[----:B---3--:R-:W-:-:S03]  /*02a0*/  VIADD R0, R0, 0xfffffff0 ;  /* 0xfffffff000007836 */ /* 0x008fc60000000000 */
[----:B------:R-:W-:Y:S01]  /*02b0*/  I2FP.F32.S32 R10, R10 ;  /* 0x0000000a000a7245 */ /* 0x000fe20000201400 */
[----:B----4-:R-:W-:Y:S01]  /*02c0*/  VIADD R12, R11, 0xffffff80 ;  /* 0xffffff800b0c7836 */ /* 0x010fe20000000000 */
[----:B------:R-:W-:-:S03]  /*02d0*/  I2FP.F32.S32 R0, R0 ;  /* 0x0000000000007245 */ /* 0x000fc60000201400 */
[----:B------:R-:W-:Y:S01]  /*02e0*/  FMUL R11, R10, -0.2129999995231628418 ;  /* 0xbe5a1cac0a0b7820 */ /* 0x000fe20000400000 */
[----:B------:R-:W-:-:S03]  /*02f0*/  I2FP.F32.S32 R13, R12 ;  /* 0x0000000c000d7245 */ /* 0x000fc60000201400 */
[----:B------:R-:W-:-:S04]  /*0300*/  FFMA R0, R0, 1.1640000343322753906, R11 ;  /* 0x3f94fdf400007823 */ /* 0x000fc8000000000b */
[----:B------:R-:W-:-:S04]  /*0310*/  FFMA R0, R13, -0.53299999237060546875, R0 ;  /* 0xbf0872b00d007823 */ /* 0x000fc80000000000 */
[----:B0-----:R-:W0:Y:S02]  /*0320*/  F2I.U32.TRUNC.NTZ R9, R0 ;  /* 0x0000000000097305 */ /* 0x001e24000020f000 */
[----:B0-----:R-:W-:Y:S04]  /*0330*/  STG.E.U8 desc[UR4][R6.64+0x1], R9 ;  /* 0x0000010906007986 */ /* 0x001fe8000c101104 */
[----:B------:R-:W2:Y:S04]  /*0340*/  LDG.E.U8 R4, desc[UR4][R4.64] ;  /* 0x0000000404047981 */ /* 0x000ea8000c1e1100 */
[----:B------:R-:W3:Y:S01]  /*0350*/  LDG.E.U8 R2, desc[UR4][R2.64] ;  /* 0x0000000402027981 */ /* 0x000ee2000c1e1100 */
[----:B--2---:R-:W-:-:S02]  /*0360*/  VIADD R10, R4, 0xffffff80 ;  /* 0xffffff80040a7836 */ /* 0x004fc40000000000 */
[----:B---3--:R-:W-:-:S03]  /*0370*/  VIADD R8, R2, 0xfffffff0 ;  /* 0xfffffff002087836 */ /* 0x008fc60000000000 */
[----:B------:R-:W-:Y:S02]  /*0380*/  I2FP.F32.S32 R10, R10 ;  /* 0x0000000a000a7245 */ /* 0x000fe40000201400 */
[----:B------:R-:W-:-:S03]  /*0390*/  I2FP.F32.S32 R8, R8 ;  /* 0x0000000800087245 */ /* 0x000fc60000201400 */
[----:B------:R-:W-:-:S04]  /*03a0*/  FMUL R11, R10, 2.1119999885559082031 ;  /* 0x40072b020a0b7820 */ /* 0x000fc80000400000 */
[----:B------:R-:W-:-:S04]  /*03b0*/  FFMA R8, R8, 1.1640000343322753906, R11 ;  /* 0x3f94fdf408087823 */ /* 0x000fc8000000000b */
[----:B------:R-:W0:Y:S02]  /*03c0*/  F2I.U32.TRUNC.NTZ R11, R8 ;  /* 0x00000008000b7305 */ /* 0x000e24000020f000 */
[----:B0-----:R-:W-:Y:S01]  /*03d0*/  STG.E.U8 desc[UR4][R6.64], R11 ;  /* 0x0000000b06007986 */ /* 0x001fe2000c101104 */
[----:B------:R-:W-:Y:S05]  /*03e0*/  EXIT ;  /* 0x000000000000794d */ /* 0x000fea0003800000 */
.L_x_0:
[----:B------:R-:W-:-:S00]  /*03f0*/  BRA `(.L_x_0) ;  /* 0xfffffffc00fc7947 */ /* 0x000fc0000383ffff */
[----:B------:R-:W-:-:S00]  /*0400*/  NOP ;  /* 0x0000000000007918 */ /* 0x000fc00000000000 */
[----:B------:R-:W-:-:S00]  /*0410*/  NOP ;  /* 0x0000000000007918 */ /* 0x000fc00000000000 */
[----:B------:R-:W-:-:S00]  /*0420*/  NOP ;  /* 0x0000000000007918 */ /* 0x000fc00000000000 */
[----:B------:R-:W-:-:S00]  /*0430*/  NOP ;  /* 0x0000000000007918 */ /* 0x000fc00000000000 */
[----:B------:R-:W-:-:S00]  /*0440*/  NOP ;  /* 0x0000000000007918 */ /* 0x000fc00000000000 */
[----:B------:R-:W-:-:S00]  /*0450*/  NOP ;  /* 0x0000000000007918 */ /* 0x000fc00000000000 */
[----:B------:R-:W-:-:S00]  /*0460*/  NOP ;  /* 0x0000000000007918 */ /* 0x000fc00000000000 */
[----:B------:R-:W-:-:S00]  /*0470*/  NOP ;  /* 0x0000000000007918 */ /* 0x000fc00000000000 */
.L_x_1:


//--------------------- .nv.shared.reserved.0     --------------------------
	.section	.nv.shared.reserved.0,"aw",@nobits
	.weak		__nv_reservedSMEM_offset_0_alias
	.size		__nv_reservedSMEM_offset_0_alias, 0, 64
	.other		__nv_reservedSMEM_offset_0_alias,@"STO_CUDA_RESERVED_SHARED STV_DEFAULT"
__nv_reservedSMEM_offset_0_alias:
	.zero		0
	.zero		64


//--------------------- .nv.constant0._Z9yuv_2_rgbPKhS0_Ph --------------------------
	.section	.nv.constant0._Z9yuv_2_rgbPKhS0_Ph,"a",@progbits
	.sectionflags	@""
	.align	4
.nv.constant0._Z9yuv_2_rgbPKhS0_Ph:
	.zero		920


//--------------------- SYMBOLS --------------------------

	.type		.nv.reservedSmem.offset0,@object
	.size		.nv.reservedSmem.offset0,0x4
